	.headerflags	@"EF_CUDA_TEXMODE_UNIFIED EF_CUDA_64BIT_ADDRESS EF_CUDA_ACCELERATORS EF_CUDA_SM90 EF_CUDA_VIRTUAL_SM(EF_CUDA_SM90)"
	.elftype	@"ET_EXEC"


//--------------------- .nv.info                  --------------------------
	.section	.nv.info,"",@"SHT_CUDA_INFO"
	.align	4


	//----- nvinfo : EIATTR_REGCOUNT
	.align		4
        /*0000*/ 	.byte	0x04, 0x2f
        /*0002*/ 	.short	(.L_3 - .L_2)
	.align		4
.L_2:
        /*0004*/ 	.word	index@(triton_poi_fused__native_batch_norm_legit_no_training_add_relu_threshold_backward_38)
        /*0008*/ 	.word	0x00000020


	//----- nvinfo : EIATTR_MIN_STACK_SIZE
	.align		4
.L_3:
        /*000c*/ 	.byte	0x04, 0x12
        /*000e*/ 	.short	(.L_5 - .L_4)
	.align		4
.L_4:
        /*0010*/ 	.word	index@(triton_poi_fused__native_batch_norm_legit_no_training_add_relu_threshold_backward_38)
        /*0014*/ 	.word	0x00000000


	//----- nvinfo : EIATTR_FRAME_SIZE
	.align		4
.L_5:
        /*0018*/ 	.byte	0x04, 0x11
        /*001a*/ 	.short	(.L_7 - .L_6)
	.align		4
.L_6:
        /*001c*/ 	.word	index@(triton_poi_fused__native_batch_norm_legit_no_training_add_relu_threshold_backward_38)
        /*0020*/ 	.word	0x00000000


	//----- nvinfo : EIATTR_MIN_STACK_SIZE
	.align		4
.L_7:
        /*0024*/ 	.byte	0x04, 0x12
        /*0026*/ 	.short	(.L_9 - .L_8)
	.align		4
.L_8:
        /*0028*/ 	.word	index@(triton_poi_fused__native_batch_norm_legit_no_training_add_relu_threshold_backward_38)
        /*002c*/ 	.word	0x00000000
.L_9:


//--------------------- .nv.info.triton_poi_fused__native_batch_norm_legit_no_training_add_relu_threshold_backward_38 --------------------------
	.section	.nv.info.triton_poi_fused__native_batch_norm_legit_no_training_add_relu_threshold_backward_38,"",@"SHT_CUDA_INFO"
	.sectionflags	@""
	.align	4


	//----- nvinfo : EIATTR_CUDA_API_VERSION
	.align		4
        /*0000*/ 	.byte	0x04, 0x37
        /*0002*/ 	.short	(.L_11 - .L_10)
.L_10:
        /*0004*/ 	.word	0x0000007c


	//----- nvinfo : EIATTR_KPARAM_INFO
	.align		4
.L_11:
        /*0008*/ 	.byte	0x04, 0x17
        /*000a*/ 	.short	(.L_13 - .L_12)
.L_12:
        /*000c*/ 	.word	0x00000000
        /*0010*/ 	.short	0x000c
        /*0012*/ 	.short	0x0060
        /*0014*/ 	.byte	0x00, 0xf0, 0x11, 0x00


	//----- nvinfo : EIATTR_KPARAM_INFO
	.align		4
.L_13:
        /*0018*/ 	.byte	0x04, 0x17
        /*001a*/ 	.short	(.L_15 - .L_14)
.L_14:
        /*001c*/ 	.word	0x00000000
        /*0020*/ 	.short	0x000b
        /*0022*/ 	.short	0x0058
        /*0024*/ 	.byte	0x00, 0xf4, 0x21, 0x00


	//----- nvinfo : EIATTR_KPARAM_INFO
	.align		4
.L_15:
        /*0028*/ 	.byte	0x04, 0x17
        /*002a*/ 	.short	(.L_17 - .L_16)
.L_16:
        /*002c*/ 	.word	0x00000000
        /*0030*/ 	.short	0x000a
        /*0032*/ 	.short	0x0050
        /*0034*/ 	.byte	0x00, 0xf4, 0x21, 0x00


	//----- nvinfo : EIATTR_KPARAM_INFO
	.align		4
.L_17:
        /*0038*/ 	.byte	0x04, 0x17
        /*003a*/ 	.short	(.L_19 - .L_18)
.L_18:
        /*003c*/ 	.word	0x00000000
        /*0040*/ 	.short	0x0009
        /*0042*/ 	.short	0x0048
        /*0044*/ 	.byte	0x00, 0xf4, 0x21, 0x00


	//----- nvinfo : EIATTR_KPARAM_INFO
	.align		4
.L_19:
        /*0048*/ 	.byte	0x04, 0x17
        /*004a*/ 	.short	(.L_21 - .L_20)
.L_20:
        /*004c*/ 	.word	0x00000000
        /*0050*/ 	.short	0x0008
        /*0052*/ 	.short	0x0040
        /*0054*/ 	.byte	0x00, 0xf4, 0x21, 0x00


	//----- nvinfo : EIATTR_KPARAM_INFO
	.align		4
.L_21:
        /*0058*/ 	.byte	0x04, 0x17
        /*005a*/ 	.short	(.L_23 - .L_22)
.L_22:
        /*005c*/ 	.word	0x00000000
        /*0060*/ 	.short	0x0007
        /*0062*/ 	.short	0x0038
        /*0064*/ 	.byte	0x00, 0xf4, 0x21, 0x00


	//----- nvinfo : EIATTR_KPARAM_INFO
	.align		4
.L_23:
        /*0068*/ 	.byte	0x04, 0x17
        /*006a*/ 	.short	(.L_25 - .L_24)
.L_24:
        /*006c*/ 	.word	0x00000000
        /*0070*/ 	.short	0x0006
        /*0072*/ 	.short	0x0030
        /*0074*/ 	.byte	0x00, 0xf4, 0x21, 0x00


	//----- nvinfo : EIATTR_KPARAM_INFO
	.align		4
.L_25:
        /*0078*/ 	.byte	0x04, 0x17
        /*007a*/ 	.short	(.L_27 - .L_26)
.L_26:
        /*007c*/ 	.word	0x00000000
        /*0080*/ 	.short	0x0005
        /*0082*/ 	.short	0x0028
        /*0084*/ 	.byte	0x00, 0xf4, 0x21, 0x00


	//----- nvinfo : EIATTR_KPARAM_INFO
	.align		4
.L_27:
        /*0088*/ 	.byte	0x04, 0x17
        /*008a*/ 	.short	(.L_29 - .L_28)
.L_28:
        /*008c*/ 	.word	0x00000000
        /*0090*/ 	.short	0x0004
        /*0092*/ 	.short	0x0020
        /*0094*/ 	.byte	0x00, 0xf4, 0x21, 0x00


	//----- nvinfo : EIATTR_KPARAM_INFO
	.align		4
.L_29:
        /*0098*/ 	.byte	0x04, 0x17
        /*009a*/ 	.short	(.L_31 - .L_30)
.L_30:
        /*009c*/ 	.word	0x00000000
        /*00a0*/ 	.short	0x0003
        /*00a2*/ 	.short	0x0018
        /*00a4*/ 	.byte	0x00, 0xf4, 0x21, 0x00


	//----- nvinfo : EIATTR_KPARAM_INFO
	.align		4
.L_31:
        /*00a8*/ 	.byte	0x04, 0x17
        /*00aa*/ 	.short	(.L_33 - .L_32)
.L_32:
        /*00ac*/ 	.word	0x00000000
        /*00b0*/ 	.short	0x0002
        /*00b2*/ 	.short	0x0010
        /*00b4*/ 	.byte	0x00, 0xf4, 0x21, 0x00


	//----- nvinfo : EIATTR_KPARAM_INFO
	.align		4
.L_33:
        /*00b8*/ 	.byte	0x04, 0x17
        /*00ba*/ 	.short	(.L_35 - .L_34)
.L_34:
        /*00bc*/ 	.word	0x00000000
        /*00c0*/ 	.short	0x0001
        /*00c2*/ 	.short	0x0008
        /*00c4*/ 	.byte	0x00, 0xf4, 0x21, 0x00


	//----- nvinfo : EIATTR_KPARAM_INFO
	.align		4
.L_35:
        /*00c8*/ 	.byte	0x04, 0x17
        /*00ca*/ 	.short	(.L_37 - .L_36)
.L_36:
        /*00cc*/ 	.word	0x00000000
        /*00d0*/ 	.short	0x0000
        /*00d2*/ 	.short	0x0000
        /*00d4*/ 	.byte	0x00, 0xf4, 0x21, 0x00


	//----- nvinfo : EIATTR_SPARSE_MMA_MASK
	.align		4
.L_37:
        /*00d8*/ 	.byte	0x03, 0x50
        /*00da*/ 	.short	0x0000


	//----- nvinfo : EIATTR_MAXREG_COUNT
	.align		4
        /*00dc*/ 	.byte	0x03, 0x1b
        /*00de*/ 	.short	0x00ff


	//----- nvinfo : EIATTR_EXIT_INSTR_OFFSETS
	.align		4
        /*00e0*/ 	.byte	0x04, 0x1c
        /*00e2*/ 	.short	(.L_39 - .L_38)


	//   ....[0]....
.L_38:
        /*00e4*/ 	.word	0x00000560


	//   ....[1]....
        /*00e8*/ 	.word	0x00000580


	//----- nvinfo : EIATTR_REQNTID
	.align		4
.L_39:
        /*00ec*/ 	.byte	0x04, 0x10
        /*00ee*/ 	.short	(.L_41 - .L_40)
.L_40:
        /*00f0*/ 	.word	0x00000080
        /*00f4*/ 	.word	0x00000001
        /*00f8*/ 	.word	0x00000001


	//----- nvinfo : EIATTR_CBANK_PARAM_SIZE
	.align		4
.L_41:
        /*00fc*/ 	.byte	0x03, 0x19
        /*00fe*/ 	.short	0x0064


	//----- nvinfo : EIATTR_PARAM_CBANK
	.align		4
        /*0100*/ 	.byte	0x04, 0x0a
        /*0102*/ 	.short	(.L_43 - .L_42)
	.align		4
.L_42:
        /*0104*/ 	.word	index@(.nv.constant0.triton_poi_fused__native_batch_norm_legit_no_training_add_relu_threshold_backward_38)
        /*0108*/ 	.short	0x0210
        /*010a*/ 	.short	0x0064


	//----- nvinfo : EIATTR_SW_WAR
	.align		4
.L_43:
        /*010c*/ 	.byte	0x04, 0x36
        /*010e*/ 	.short	(.L_45 - .L_44)
.L_44:
        /*0110*/ 	.word	0x00000008
.L_45:


//--------------------- .nv.callgraph             --------------------------
	.section	.nv.callgraph,"",@"SHT_CUDA_CALLGRAPH"
	.align	4
	.sectionentsize	8
	.align		4
        /*0000*/ 	.word	0x00000000
	.align		4
        /*0004*/ 	.word	0xffffffff
	.align		4
        /*0008*/ 	.word	0x00000000
	.align		4
        /*000c*/ 	.word	0xfffffffe
	.align		4
        /*0010*/ 	.word	0x00000000
	.align		4
        /*0014*/ 	.word	0xfffffffd
	.align		4
        /*0018*/ 	.word	0x00000000
	.align		4
        /*001c*/ 	.word	0xfffffffc


//--------------------- .nv.constant4             --------------------------
	.section	.nv.constant4,"a",@progbits
	.align	8
	.align		8
.nv.constant4:
        /*0000*/ 	.dword	_$_str
	.align		8
        /*0008*/ 	.dword	_$_str_$_2


//--------------------- .text.triton_poi_fused__native_batch_norm_legit_no_training_add_relu_threshold_backward_38 --------------------------
	.section	.text.triton_poi_fused__native_batch_norm_legit_no_training_add_relu_threshold_backward_38,"ax",@progbits
	.align	128
        .global         triton_poi_fused__native_batch_norm_legit_no_training_add_relu_threshold_backward_38
        .type           triton_poi_fused__native_batch_norm_legit_no_training_add_relu_threshold_backward_38,@function
        .size           triton_poi_fused__native_batch_norm_legit_no_training_add_relu_threshold_backward_38,(.L_x_1 - triton_poi_fused__native_batch_norm_legit_no_training_add_relu_threshold_backward_38)
        .other          triton_poi_fused__native_batch_norm_legit_no_training_add_relu_threshold_backward_38,@"STO_CUDA_ENTRY STV_DEFAULT"
triton_poi_fused__native_batch_norm_legit_no_training_add_relu_threshold_backward_38:
.text.triton_poi_fused__native_batch_norm_legit_no_training_add_relu_threshold_backward_38:
[----:B------:R-:W0:Y:S01]  /*0000*/  LDC R1, c[0x0][0x28] ;  /* 0x00000a00ff017b82 */ /* 0x000e220000000800 */
[----:B------:R-:W1:Y:S07]  /*0010*/  S2R R2, SR_TID.X ;  /* 0x0000000000027919 */ /* 0x000e6e0000002100 */
[----:B------:R-:W2:Y:S01]  /*0020*/  LDC.64 R26, c[0x0][0x220] ;  /* 0x00008800ff1a7b82 */ /* 0x000ea20000000a00 */
[----:B------:R-:W-:Y:S02]  /*0030*/  CS2R R4, SRZ ;  /* 0x0000000000047805 */ /* 0x000fe4000001ff00 */
[----:B------:R-:W-:Y:S01]  /*0040*/  CS2R R6, SRZ ;  /* 0x0000000000067805 */ /* 0x000fe2000001ff00 */
[----:B------:R-:W3:Y:S01]  /*0050*/  S2R R3, SR_CTAID.X ;  /* 0x0000000000037919 */ /* 0x000ee20000002500 */
[----:B------:R-:W-:Y:S01]  /*0060*/  ULDC.64 UR4, c[0x0][0x208] ;  /* 0x0000820000047ab9 */ /* 0x000fe20000000a00 */
[----:B------:R-:W-:-:S02]  /*0070*/  ULDC.64 UR6, c[0x0][0x268] ;  /* 0x00009a0000067ab9 */ /* 0x000fc40000000a00 */
[----:B------:R-:W4:Y:S08]  /*0080*/  LDC.64 R28, c[0x0][0x248] ;  /* 0x00009200ff1c7b82 */ /* 0x000f300000000a00 */
[----:B------:R-:W5:Y:S08]  /*0090*/  LDC.64 R22, c[0x0][0x210] ;  /* 0x00008400ff167b82 */ /* 0x000f700000000a00 */
[----:B------:R-:W5:Y:S01]  /*00a0*/  LDC.64 R8, c[0x0][0x218] ;  /* 0x00008600ff087b82 */ /* 0x000f620000000a00 */
[----:B-1----:R-:W-:-:S07]  /*00b0*/  LOP3.LUT R2, R2, 0x7f, RZ, 0xc0, !PT ;  /* 0x0000007f02027812 */ /* 0x002fce00078ec0ff */
[----:B------:R-:W1:Y:S01]  /*00c0*/  LDC.64 R10, c[0x0][0x238] ;  /* 0x00008e00ff0a7b82 */ /* 0x000e620000000a00 */
[----:B---3--:R-:W-:-:S04]  /*00d0*/  LEA R2, R3, R2, 0x7 ;  /* 0x0000000203027211 */ /* 0x008fc800078e38ff */
[C---:B------:R-:W-:Y:S01]  /*00e0*/  ISETP.GE.AND P0, PT, R2.reuse, 0x1600, PT ;  /* 0x000016000200780c */ /* 0x040fe20003f06270 */
[----:B------:R-:W-:Y:S02]  /*00f0*/  IMAD.HI R0, R2, 0x2e8ba2e9, RZ ;  /* 0x2e8ba2e902007827 */ /* 0x000fe400078e02ff */
[----:B------:R-:W3:Y:S03]  /*0100*/  LDC.64 R12, c[0x0][0x240] ;  /* 0x00009000ff0c7b82 */ /* 0x000ee60000000a00 */
[----:B------:R-:W-:-:S04]  /*0110*/  SHF.R.U32.HI R3, RZ, 0x1f, R0 ;  /* 0x0000001fff037819 */ /* 0x000fc80000011600 */
[----:B------:R-:W-:Y:S01]  /*0120*/  LEA.HI.SX32 R3, R0, R3, 0x1c ;  /* 0x0000000300037211 */ /* 0x000fe200078fe2ff */
[----:B------:R-:W3:Y:S04]  /*0130*/  LDC.64 R14, c[0x0][0x228] ;  /* 0x00008a00ff0e7b82 */ /* 0x000ee80000000a00 */
[----:B------:R-:W-:-:S04]  /*0140*/  IMAD R25, R3, -0x58, R2 ;  /* 0xffffffa803197824 */ /* 0x000fc800078e0202 */
[C---:B--2---:R-:W-:Y:S01]  /*0150*/  IMAD.WIDE R26, R25.reuse, 0x4, R26 ;  /* 0x00000004191a7825 */ /* 0x044fe200078e021a */
[----:B------:R-:W2:Y:S03]  /*0160*/  LDC.64 R16, c[0x0][0x230] ;  /* 0x00008c00ff107b82 */ /* 0x000ea60000000a00 */
[----:B----4-:R-:W-:Y:S01]  /*0170*/  IMAD.WIDE R28, R25, 0x4, R28 ;  /* 0x00000004191c7825 */ /* 0x010fe200078e021c */
[----:B------:R4:W2:Y:S04]  /*0180*/  @!P0 LDG.E.EL R5, desc[UR4][R26.64] ;  /* 0x000000041a058981 */ /* 0x0008a8000c2e1900 */
[----:B------:R-:W2:Y:S01]  /*0190*/  @!P0 LDG.E.EL R6, desc[UR4][R28.64] ;  /* 0x000000041c068981 */ /* 0x000ea2000c2e1900 */
[----:B------:R-:W2:Y:S01]  /*01a0*/  LDC.64 R18, c[0x0][0x250] ;  /* 0x00009400ff127b82 */ /* 0x000ea20000000a00 */
[----:B------:R-:W-:Y:S01]  /*01b0*/  HFMA2.MMA R3, -RZ, RZ, 0, 0 ;  /* 0x00000000ff037435 */ /* 0x000fe200000001ff */
[----:B------:R-:W-:Y:S01]  /*01c0*/  MOV R0, RZ ;  /* 0x000000ff00007202 */ /* 0x000fe20000000f00 */
[----:B-----5:R-:W-:-:S04]  /*01d0*/  IMAD.WIDE R22, R2, 0x4, R22 ;  /* 0x0000000402167825 */ /* 0x020fc800078e0216 */
[C---:B0-----:R-:W-:Y:S01]  /*01e0*/  IMAD.WIDE R8, R25.reuse, 0x4, R8 ;  /* 0x0000000419087825 */ /* 0x041fe200078e0208 */
[----:B------:R-:W0:Y:S03]  /*01f0*/  LDC.64 R20, c[0x0][0x258] ;  /* 0x00009600ff147b82 */ /* 0x000e260000000a00 */
[----:B-1----:R-:W-:Y:S01]  /*0200*/  IMAD.WIDE R10, R2, 0x4, R10 ;  /* 0x00000004020a7825 */ /* 0x002fe200078e020a */
[----:B----4-:R-:W-:Y:S01]  /*0210*/  HFMA2.MMA R27, -RZ, RZ, 0, 0 ;  /* 0x00000000ff1b7435 */ /* 0x010fe200000001ff */
[----:B------:R1:W4:Y:S02]  /*0220*/  @!P0 LDG.E R3, desc[UR4][R22.64] ;  /* 0x0000000416038981 */ /* 0x000324000c1e1900 */
[C---:B---3--:R-:W-:Y:S02]  /*0230*/  IMAD.WIDE R12, R25.reuse, 0x4, R12 ;  /* 0x00000004190c7825 */ /* 0x048fe400078e020c */
[----:B------:R3:W4:Y:S02]  /*0240*/  @!P0 LDG.E.EL R0, desc[UR4][R8.64] ;  /* 0x0000000408008981 */ /* 0x000724000c2e1900 */
[----:B------:R-:W-:-:S02]  /*0250*/  IMAD.WIDE R14, R25, 0x4, R14 ;  /* 0x00000004190e7825 */ /* 0x000fc400078e020e */
[----:B------:R5:W4:Y:S02]  /*0260*/  @!P0 LDG.E R4, desc[UR4][R10.64] ;  /* 0x000000040a048981 */ /* 0x000b24000c1e1900 */
[C---:B--2---:R-:W-:Y:S02]  /*0270*/  IMAD.WIDE R16, R25.reuse, 0x4, R16 ;  /* 0x0000000419107825 */ /* 0x044fe400078e0210 */
[----:B------:R-:W2:Y:S01]  /*0280*/  @!P0 LDG.E.EL R7, desc[UR4][R12.64] ;  /* 0x000000040c078981 */ /* 0x000ea2000c2e1900 */
[----:B-1----:R-:W-:Y:S01]  /*0290*/  MOV R22, RZ ;  /* 0x000000ff00167202 */ /* 0x002fe20000000f00 */
[C---:B------:R-:W-:Y:S01]  /*02a0*/  IMAD.WIDE R18, R25.reuse, 0x4, R18 ;  /* 0x0000000419127825 */ /* 0x040fe200078e0212 */
[----:B---3--:R-:W1:Y:S01]  /*02b0*/  LDC.64 R8, c[0x0][0x260] ;  /* 0x00009800ff087b82 */ /* 0x008e620000000a00 */
[----:B------:R-:W3:Y:S02]  /*02c0*/  @!P0 LDG.E.EL R27, desc[UR4][R14.64] ;  /* 0x000000040e1b8981 */ /* 0x000ee4000c2e1900 */
[----:B0-----:R-:W-:Y:S01]  /*02d0*/  IMAD.WIDE R20, R25, 0x4, R20 ;  /* 0x0000000419147825 */ /* 0x001fe200078e0214 */
[----:B------:R-:W-:-:S04]  /*02e0*/  CS2R R24, SRZ ;  /* 0x0000000000187805 */ /* 0x000fc8000001ff00 */
[----:B------:R-:W3:Y:S04]  /*02f0*/  @!P0 LDG.E.EL R22, desc[UR4][R20.64] ;  /* 0x0000000414168981 */ /* 0x000ee8000c2e1900 */
[----:B------:R-:W3:Y:S04]  /*0300*/  @!P0 LDG.E.EL R24, desc[UR4][R16.64] ;  /* 0x0000000410188981 */ /* 0x000ee8000c2e1900 */
[----:B------:R-:W3:Y:S01]  /*0310*/  @!P0 LDG.E.EL R25, desc[UR4][R18.64] ;  /* 0x0000000412198981 */ /* 0x000ee2000c2e1900 */
[----:B-1----:R-:W-:-:S04]  /*0320*/  IMAD.WIDE R8, R2, 0x4, R8 ;  /* 0x0000000402087825 */ /* 0x002fc800078e0208 */
[----:B------:R-:W-:Y:S01]  /*0330*/  FADD R5, R5, 0.0010000000474974513054 ;  /* 0x3a83126f05057421 */ /* 0x000fe20000000000 */
[----:B------:R-:W-:-:S03]  /*0340*/  FADD R6, R6, 0.0010000000474974513054 ;  /* 0x3a83126f06067421 */ /* 0x000fc60000000000 */
[----:B-----5:R-:W0:Y:S08]  /*0350*/  MUFU.SQRT R10, R5 ;  /* 0x00000005000a7308 */ /* 0x020e300000002000 */
[----:B------:R-:W1:Y:S01]  /*0360*/  MUFU.SQRT R11, R6 ;  /* 0x00000006000b7308 */ /* 0x000e620000002000 */
[C---:B0-----:R-:W-:Y:S02]  /*0370*/  FSETP.GT.AND P1, PT, R10.reuse, 8.50705917302346158658e+37, PT ;  /* 0x7e8000000a00780b */ /* 0x041fe40003f24000 */
[----:B------:R-:W-:-:S02]  /*0380*/  FSETP.GEU.AND P3, PT, R10, 1.175494350822287508e-38, PT ;  /* 0x008000000a00780b */ /* 0x000fc40003f6e000 */
[C---:B-1----:R-:W-:Y:S02]  /*0390*/  FSETP.GT.AND P2, PT, R11.reuse, 8.50705917302346158658e+37, PT ;  /* 0x7e8000000b00780b */ /* 0x042fe40003f44000 */
[----:B------:R-:W-:-:S07]  /*03a0*/  FSETP.GEU.AND P4, PT, R11, 1.175494350822287508e-38, PT ;  /* 0x008000000b00780b */ /* 0x000fce0003f8e000 */
[----:B------:R-:W-:Y:S01]  /*03b0*/  @P1 FMUL R10, R10, 0.25 ;  /* 0x3e8000000a0a1820 */ /* 0x000fe20000400000 */
[----:B------:R-:W-:-:S03]  /*03c0*/  HFMA2.MMA R6, -RZ, RZ, 1.625, 0 ;  /* 0x3e800000ff067435 */ /* 0x000fc600000001ff */
[----:B------:R-:W-:Y:S01]  /*03d0*/  @!P3 FMUL R10, R10, 16777216 ;  /* 0x4b8000000a0ab820 */ /* 0x000fe20000400000 */
[----:B------:R-:W-:-:S04]  /*03e0*/  @P2 FMUL R11, R11, 0.25 ;  /* 0x3e8000000b0b2820 */ /* 0x000fc80000400000 */
[----:B------:R-:W-:Y:S01]  /*03f0*/  @!P4 FMUL R11, R11, 16777216 ;  /* 0x4b8000000b0bc820 */ /* 0x000fe20000400000 */
[----:B------:R-:W0:Y:S01]  /*0400*/  MUFU.RCP R10, R10 ;  /* 0x0000000a000a7308 */ /* 0x000e220000001000 */
[----:B------:R-:W-:-:S07]  /*0410*/  FSEL R5, R6, 1, P1 ;  /* 0x3f80000006057808 */ /* 0x000fce0000800000 */
[----:B------:R-:W1:Y:S01]  /*0420*/  MUFU.RCP R11, R11 ;  /* 0x0000000b000b7308 */ /* 0x000e620000001000 */
[----:B------:R-:W-:Y:S01]  /*0430*/  FSEL R6, R6, 1, P2 ;  /* 0x3f80000006067808 */ /* 0x000fe20001000000 */
[----:B------:R-:W-:-:S04]  /*0440*/  @!P3 FMUL R5, R5, 16777216 ;  /* 0x4b8000000505b820 */ /* 0x000fc80000400000 */
[----:B------:R-:W-:Y:S01]  /*0450*/  @!P4 FMUL R6, R6, 16777216 ;  /* 0x4b8000000606c820 */ /* 0x000fe20000400000 */
[----:B0-----:R-:W-:Y:S01]  /*0460*/  FMUL R5, R10, R5 ;  /* 0x000000050a057220 */ /* 0x001fe20000400000 */
[----:B----4-:R-:W-:Y:S01]  /*0470*/  FADD R0, -R0, R3 ;  /* 0x0000000300007221 */ /* 0x010fe20000000100 */
[----:B--2---:R-:W-:Y:S01]  /*0480*/  FADD R7, -R7, R4 ;  /* 0x0000000407077221 */ /* 0x004fe20000000100 */
[----:B-1----:R-:W-:Y:S02]  /*0490*/  FMUL R6, R11, R6 ;  /* 0x000000060b067220 */ /* 0x002fe40000400000 */
[----:B------:R-:W-:Y:S02]  /*04a0*/  FMUL R5, R5, R0 ;  /* 0x0000000005057220 */ /* 0x000fe40000400000 */
[----:B------:R-:W-:Y:S02]  /*04b0*/  FMUL R7, R6, R7 ;  /* 0x0000000706077220 */ /* 0x000fe40000400000 */
[----:B---3--:R-:W-:-:S02]  /*04c0*/  FFMA R5, R5, R27, R24 ;  /* 0x0000001b05057223 */ /* 0x008fc40000000018 */
[----:B------:R-:W-:-:S04]  /*04d0*/  FFMA R22, R7, R25, R22 ;  /* 0x0000001907167223 */ /* 0x000fc80000000016 */
[C---:B------:R-:W-:Y:S01]  /*04e0*/  FADD R3, R5.reuse, R22 ;  /* 0x0000001605037221 */ /* 0x040fe20000000000 */
[----:B------:R-:W-:-:S04]  /*04f0*/  FSETP.GEU.AND P1, PT, R5, -R22, PT ;  /* 0x800000160500720b */ /* 0x000fc80003f2e000 */
[----:B------:R-:W-:Y:S02]  /*0500*/  FSEL R0, R3, RZ, P1 ;  /* 0x000000ff03007208 */ /* 0x000fe40000800000 */
[----:B------:R-:W-:Y:S01]  /*0510*/  IADD3 R4, P1, R2, UR6, RZ ;  /* 0x0000000602047c10 */ /* 0x000fe2000ff3e0ff */
[----:B------:R0:W-:Y:S01]  /*0520*/  @!P0 STG.E desc[UR4][R8.64], R3 ;  /* 0x0000000308008986 */ /* 0x0001e2000c101904 */
[----:B------:R-:W-:Y:S02]  /*0530*/  FSETP.GTU.AND P2, PT, R0, RZ, PT ;  /* 0x000000ff0000720b */ /* 0x000fe40003f4c000 */
[----:B------:R-:W-:Y:S02]  /*0540*/  LEA.HI.X.SX32 R5, R2, UR7, 0x1, P1 ;  /* 0x0000000702057c11 */ /* 0x000fe400088f0eff */
[----:B------:R-:W-:Y:S01]  /*0550*/  SEL R7, RZ, 0x1, P2 ;  /* 0x00000001ff077807 */ /* 0x000fe20001000000 */
[----:B0-----:R-:W-:Y:S08]  /*0560*/  @P0 EXIT ;  /* 0x000000000000094d */ /* 0x001ff00003800000 */
[----:B------:R-:W-:Y:S01]  /*0570*/  STG.E.U8 desc[UR4][R4.64], R7 ;  /* 0x0000000704007986 */ /* 0x000fe2000c101104 */
[----:B------:R-:W-:Y:S05]  /*0580*/  EXIT ;  /* 0x000000000000794d */ /* 0x000fea0003800000 */
.L_x_0:
[----:B------:R-:W-:-:S00]  /*0590*/  BRA `(.L_x_0) ;  /* 0xfffffffc00fc7947 */ /* 0x000fc0000383ffff */
[----:B------:R-:W-:-:S00]  /*05a0*/  NOP ;  /* 0x0000000000007918 */ /* 0x000fc00000000000 */
        /* <DEDUP_REMOVED lines=13> */
.L_x_1:


//--------------------- .nv.global.init           --------------------------
	.section	.nv.global.init,"aw",@progbits
.nv.global.init:
	.type		_$_str,@object
	.size		_$_str,(_$_str_$_2 - _$_str)
_$_str:
        /*0000*/ 	.byte	0x5f, 0x5f, 0x43, 0x55, 0x44, 0x41, 0x5f, 0x46, 0x54, 0x5a, 0x00
	.type		_$_str_$_2,@object
	.size		_$_str_$_2,(.L_1 - _$_str_$_2)
_$_str_$_2:
        /*000b*/ 	.byte	0x5f, 0x5f, 0x43, 0x55, 0x44, 0x41, 0x5f, 0x50, 0x52, 0x45, 0x43, 0x5f, 0x53, 0x51, 0x52, 0x54
        /*001b*/ 	.byte	0x00
.L_1:


//--------------------- .nv.constant0.triton_poi_fused__native_batch_norm_legit_no_training_add_relu_threshold_backward_38 --------------------------
	.section	.nv.constant0.triton_poi_fused__native_batch_norm_legit_no_training_add_relu_threshold_backward_38,"a",@progbits
	.sectionflags	@""
	.align	4
.nv.constant0.triton_poi_fused__native_batch_norm_legit_no_training_add_relu_threshold_backward_38:
	.zero		628
